//
// Generated by NVIDIA NVVM Compiler
//
// Compiler Build ID: CL-36424714
// Cuda compilation tools, release 13.0, V13.0.88
// Based on NVVM 20.0.0
//

.version 9.0
.target sm_100
.address_size 64

	// .globl	_Z11kernel_srcpPf

.visible .entry _Z11kernel_srcpPf(
	.param .u64 .ptr .align 1 _Z11kernel_srcpPf_param_0
)
{
	.reg .b32 	%f<3>;
	.reg .b64 	%rd<3>;

	ld.param.u64 	%rd1, [_Z11kernel_srcpPf_param_0];
	cvta.to.global.u64 	%rd2, %rd1;
	ld.global.f32 	%f1, [%rd2];
	rcp.rn.f32 	%f2, %f1;
	st.global.f32 	[%rd2], %f2;
	ret;

}
	// .globl	_Z13kernel_stanhviPf
.visible .entry _Z13kernel_stanhviPf(
	.param .u32 _Z13kernel_stanhviPf_param_0,
	.param .u64 .ptr .align 1 _Z13kernel_stanhviPf_param_1
)
{
	.reg .pred 	%p<4>;
	.reg .b32 	%r<6>;
	.reg .b32 	%f<17>;
	.reg .b64 	%rd<5>;

	ld.param.u32 	%r2, [_Z13kernel_stanhviPf_param_0];
	ld.param.u64 	%rd1, [_Z13kernel_stanhviPf_param_1];
	mov.u32 	%r3, %ctaid.x;
	mov.u32 	%r4, %ntid.x;
	mov.u32 	%r5, %tid.x;
	mad.lo.s32 	%r1, %r3, %r4, %r5;
	setp.ge.s32 	%p1, %r1, %r2;
	@%p1 bra 	$L__BB1_2;
	cvta.to.global.u64 	%rd2, %rd1;
	mul.wide.s32 	%rd3, %r1, 4;
	add.s64 	%rd4, %rd2, %rd3;
	ld.global.f32 	%f1, [%rd4];
	abs.f32 	%f2, %f1;
	mul.f32 	%f3, %f2, 0f4038AA3B;
	ex2.approx.ftz.f32 	%f4, %f3;
	add.f32 	%f5, %f4, 0f3F800000;
	rcp.approx.ftz.f32 	%f6, %f5;
	fma.rn.f32 	%f7, %f6, 0fC0000000, 0f3F800000;
	setp.ge.f32 	%p2, %f2, 0f41102CB4;
	selp.f32 	%f8, 0f3F800000, %f7, %p2;
	copysign.f32 	%f9, %f1, %f8;
	mul.f32 	%f10, %f1, %f1;
	fma.rn.f32 	%f11, %f10, 0f3C80F082, 0fBD563CAE;
	fma.rn.f32 	%f12, %f11, %f10, 0f3E085941;
	fma.rn.f32 	%f13, %f12, %f10, 0fBEAAA9ED;
	fma.rn.f32 	%f14, %f13, %f10, 0f00000000;
	fma.rn.f32 	%f15, %f14, %f1, %f1;
	setp.ge.f32 	%p3, %f2, 0f3F19999A;
	selp.f32 	%f16, %f9, %f15, %p3;
	st.global.f32 	[%rd4], %f16;
$L__BB1_2:
	ret;

}


// ===== COMPILED SASS (sm_100) =====

	.target	sm_100

	.elftype	@"ET_EXEC"


//--------------------- .note.nv.tkinfo           --------------------------
	.section	.note.nv.tkinfo,"",@"SHT_NOTE"
	.sectionflags	@"SHF_NOTE_NV_TKINFO"
	.tkinfo
        /*0018*/ 	.word	0x00000002
        /*0030*/ 	.string	""
        /*0030*/ 	.string	"ptxas"
        /*0030*/ 	.string	"Cuda compilation tools, release 13.0, V13.0.88"
        /*0030*/ 	.string	"Build cuda_13.0.r13.0/compiler.36424714_0"
        /*0030*/ 	.string	"-arch sm_100 -m 64 "



//--------------------- .note.nv.cuinfo           --------------------------
	.section	.note.nv.cuinfo,"",@"SHT_NOTE"
	.sectionflags	@"SHF_NOTE_NV_CUINFO"
        /*0018*/ 	.short	0x0002
        /*001a*/ 	.short	0x0064
        /*001c*/ 	.short	0x0082
	.zero		2


//--------------------- .nv.info                  --------------------------
	.section	.nv.info,"",@"SHT_CUDA_INFO"
	.align	4


	//----- nvinfo : EIATTR_REGCOUNT
	.align		4
        /*0000*/ 	.byte	0x04, 0x2f
        /*0002*/ 	.short	(.L_1 - .L_0)
	.align		4
.L_0:
        /*0004*/ 	.word	index@(_Z11kernel_srcpPf)
        /*0008*/ 	.word	0x0000000d


	//----- nvinfo : EIATTR_FRAME_SIZE
	.align		4
.L_1:
        /*000c*/ 	.byte	0x04, 0x11
        /*000e*/ 	.short	(.L_3 - .L_2)
	.align		4
.L_2:
        /*0010*/ 	.word	index@($__internal_0_$__cuda_sm20_rcp_rn_f32_slowpath)
        /*0014*/ 	.word	0x00000000


	//----- nvinfo : EIATTR_FRAME_SIZE
	.align		4
.L_3:
        /*0018*/ 	.byte	0x04, 0x11
        /*001a*/ 	.short	(.L_5 - .L_4)
	.align		4
.L_4:
        /*001c*/ 	.word	index@(_Z11kernel_srcpPf)
        /*0020*/ 	.word	0x00000000


	//----- nvinfo : EIATTR_REGCOUNT
	.align		4
.L_5:
        /*0024*/ 	.byte	0x04, 0x2f
        /*0026*/ 	.short	(.L_7 - .L_6)
	.align		4
.L_6:
        /*0028*/ 	.word	index@(_Z13kernel_stanhviPf)
        /*002c*/ 	.word	0x0000000c


	//----- nvinfo : EIATTR_FRAME_SIZE
	.align		4
.L_7:
        /*0030*/ 	.byte	0x04, 0x11
        /*0032*/ 	.short	(.L_9 - .L_8)
	.align		4
.L_8:
        /*0034*/ 	.word	index@(_Z13kernel_stanhviPf)
        /*0038*/ 	.word	0x00000000


	//----- nvinfo : EIATTR_MIN_STACK_SIZE
	.align		4
.L_9:
        /*003c*/ 	.byte	0x04, 0x12
        /*003e*/ 	.short	(.L_11 - .L_10)
	.align		4
.L_10:
        /*0040*/ 	.word	index@(_Z13kernel_stanhviPf)
        /*0044*/ 	.word	0x00000000


	//----- nvinfo : EIATTR_MIN_STACK_SIZE
	.align		4
.L_11:
        /*0048*/ 	.byte	0x04, 0x12
        /*004a*/ 	.short	(.L_13 - .L_12)
	.align		4
.L_12:
        /*004c*/ 	.word	index@(_Z11kernel_srcpPf)
        /*0050*/ 	.word	0x00000000
.L_13:


//--------------------- .nv.compat                --------------------------
	.section	.nv.compat,"",@"SHT_CUDA_COMPAT_INFO"
	.align	4
        /*0000*/ 	.byte	0x02, 0x09, 0x00, 0x00, 0x02, 0x02, 0x01, 0x00, 0x02, 0x05, 0x05, 0x00, 0x03, 0x07, 0x01, 0x01
        /*0010*/ 	.byte	0x02, 0x03, 0x00, 0x00, 0x02, 0x06, 0x01, 0x00, 0x04, 0x0b, 0x08, 0x00, 0x01, 0x00, 0x00, 0x00
        /*0020*/ 	.byte	0x00, 0x00, 0x00, 0x00


//--------------------- .nv.info._Z13kernel_stanhviPf --------------------------
	.section	.nv.info._Z13kernel_stanhviPf,"",@"SHT_CUDA_INFO"
	.sectionflags	@""
	.align	4


	//----- nvinfo : EIATTR_CUDA_API_VERSION
	.align		4
        /*0000*/ 	.byte	0x04, 0x37
        /*0002*/ 	.short	(.L_15 - .L_14)
.L_14:
        /*0004*/ 	.word	0x00000082


	//----- nvinfo : EIATTR_KPARAM_INFO
	.align		4
.L_15:
        /*0008*/ 	.byte	0x04, 0x17
        /*000a*/ 	.short	(.L_17 - .L_16)
.L_16:
        /*000c*/ 	.word	0x00000000
        /*0010*/ 	.short	0x0001
        /*0012*/ 	.short	0x0008
        /*0014*/ 	.byte	0x00, 0xf5, 0x21, 0x00


	//----- nvinfo : EIATTR_KPARAM_INFO
	.align		4
.L_17:
        /*0018*/ 	.byte	0x04, 0x17
        /*001a*/ 	.short	(.L_19 - .L_18)
.L_18:
        /*001c*/ 	.word	0x00000000
        /*0020*/ 	.short	0x0000
        /*0022*/ 	.short	0x0000
        /*0024*/ 	.byte	0x00, 0xf0, 0x11, 0x00


	//----- nvinfo : EIATTR_SPARSE_MMA_MASK
	.align		4
.L_19:
        /*0028*/ 	.byte	0x03, 0x50
        /*002a*/ 	.short	0x0000


	//----- nvinfo : EIATTR_MAXREG_COUNT
	.align		4
        /*002c*/ 	.byte	0x03, 0x1b
        /*002e*/ 	.short	0x00ff


	//----- nvinfo : EIATTR_MERCURY_ISA_VERSION
	.align		4
        /*0030*/ 	.byte	0x03, 0x5f
        /*0032*/ 	.short	0x0101


	//----- nvinfo : EIATTR_VRC_CTA_INIT_COUNT
	.align		4
        /*0034*/ 	.byte	0x02, 0x4a
	.zero		1
	.zero		1


	//----- nvinfo : EIATTR_EXIT_INSTR_OFFSETS
	.align		4
        /*0038*/ 	.byte	0x04, 0x1c
        /*003a*/ 	.short	(.L_21 - .L_20)


	//   ....[0]....
.L_20:
        /*003c*/ 	.word	0x00000070


	//   ....[1]....
        /*0040*/ 	.word	0x000001e0


	//----- nvinfo : EIATTR_CBANK_PARAM_SIZE
	.align		4
.L_21:
        /*0044*/ 	.byte	0x03, 0x19
        /*0046*/ 	.short	0x0010


	//----- nvinfo : EIATTR_PARAM_CBANK
	.align		4
        /*0048*/ 	.byte	0x04, 0x0a
        /*004a*/ 	.short	(.L_23 - .L_22)
	.align		4
.L_22:
        /*004c*/ 	.word	index@(.nv.constant0._Z13kernel_stanhviPf)
        /*0050*/ 	.short	0x0380
        /*0052*/ 	.short	0x0010


	//----- nvinfo : EIATTR_SW_WAR
	.align		4
.L_23:
        /*0054*/ 	.byte	0x04, 0x36
        /*0056*/ 	.short	(.L_25 - .L_24)
.L_24:
        /*0058*/ 	.word	0x00000008
.L_25:


//--------------------- .nv.info._Z11kernel_srcpPf --------------------------
	.section	.nv.info._Z11kernel_srcpPf,"",@"SHT_CUDA_INFO"
	.sectionflags	@""
	.align	4


	//----- nvinfo : EIATTR_CUDA_API_VERSION
	.align		4
        /*0000*/ 	.byte	0x04, 0x37
        /*0002*/ 	.short	(.L_27 - .L_26)
.L_26:
        /*0004*/ 	.word	0x00000082


	//----- nvinfo : EIATTR_KPARAM_INFO
	.align		4
.L_27:
        /*0008*/ 	.byte	0x04, 0x17
        /*000a*/ 	.short	(.L_29 - .L_28)
.L_28:
        /*000c*/ 	.word	0x00000000
        /*0010*/ 	.short	0x0000
        /*0012*/ 	.short	0x0000
        /*0014*/ 	.byte	0x00, 0xf5, 0x21, 0x00


	//----- nvinfo : EIATTR_SPARSE_MMA_MASK
	.align		4
.L_29:
        /*0018*/ 	.byte	0x03, 0x50
        /*001a*/ 	.short	0x0000


	//----- nvinfo : EIATTR_MAXREG_COUNT
	.align		4
        /*001c*/ 	.byte	0x03, 0x1b
        /*001e*/ 	.short	0x00ff


	//----- nvinfo : EIATTR_MERCURY_ISA_VERSION
	.align		4
        /*0020*/ 	.byte	0x03, 0x5f
        /*0022*/ 	.short	0x0101


	//----- nvinfo : EIATTR_VRC_CTA_INIT_COUNT
	.align		4
        /*0024*/ 	.byte	0x02, 0x4a
	.zero		1
	.zero		1


	//----- nvinfo : EIATTR_EXIT_INSTR_OFFSETS
	.align		4
        /*0028*/ 	.byte	0x04, 0x1c
        /*002a*/ 	.short	(.L_31 - .L_30)


	//   ....[0]....
.L_30:
        /*002c*/ 	.word	0x00000110


	//----- nvinfo : EIATTR_CRS_STACK_SIZE
	.align		4
.L_31:
        /*0030*/ 	.byte	0x04, 0x1e
        /*0032*/ 	.short	(.L_33 - .L_32)
.L_32:
        /*0034*/ 	.word	0x00000000


	//----- nvinfo : EIATTR_CBANK_PARAM_SIZE
	.align		4
.L_33:
        /*0038*/ 	.byte	0x03, 0x19
        /*003a*/ 	.short	0x0008


	//----- nvinfo : EIATTR_PARAM_CBANK
	.align		4
        /*003c*/ 	.byte	0x04, 0x0a
        /*003e*/ 	.short	(.L_35 - .L_34)
	.align		4
.L_34:
        /*0040*/ 	.word	index@(.nv.constant0._Z11kernel_srcpPf)
        /*0044*/ 	.short	0x0380
        /*0046*/ 	.short	0x0008


	//----- nvinfo : EIATTR_SW_WAR
	.align		4
.L_35:
        /*0048*/ 	.byte	0x04, 0x36
        /*004a*/ 	.short	(.L_37 - .L_36)
.L_36:
        /*004c*/ 	.word	0x00000008
.L_37:


//--------------------- .nv.callgraph             --------------------------
	.section	.nv.callgraph,"",@"SHT_CUDA_CALLGRAPH"
	.align	4
	.sectionentsize	8
	.align		4
        /*0000*/ 	.word	0x00000000
	.align		4
        /*0004*/ 	.word	0xffffffff
	.align		4
        /*0008*/ 	.word	0x00000000
	.align		4
        /*000c*/ 	.word	0xfffffffe
	.align		4
        /*0010*/ 	.word	0x00000000
	.align		4
        /*0014*/ 	.word	0xfffffffd
	.align		4
        /*0018*/ 	.word	0x00000000
	.align		4
        /*001c*/ 	.word	0xfffffffc


//--------------------- .text._Z13kernel_stanhviPf --------------------------
	.section	.text._Z13kernel_stanhviPf,"ax",@progbits
	.align	128
        .global         _Z13kernel_stanhviPf
        .type           _Z13kernel_stanhviPf,@function
        .size           _Z13kernel_stanhviPf,(.L_x_8 - _Z13kernel_stanhviPf)
        .other          _Z13kernel_stanhviPf,@"STO_CUDA_ENTRY STV_DEFAULT"
_Z13kernel_stanhviPf:
.text._Z13kernel_stanhviPf:
[----:B------:R-:W-:Y:S01]  /*0000*/  LDC R1, c[0x0][0x37c] ;  /* 0x0000df00ff017b82 */ /* 0x000fe20000000800 */
[----:B------:R-:W0:Y:S07]  /*0010*/  S2R R0, SR_TID.X ;  /* 0x0000000000007919 */ /* 0x000e2e0000002100 */
[----:B------:R-:W0:Y:S01]  /*0020*/  S2UR UR4, SR_CTAID.X ;  /* 0x00000000000479c3 */ /* 0x000e220000002500 */
[----:B------:R-:W1:Y:S07]  /*0030*/  LDCU UR5, c[0x0][0x380] ;  /* 0x00007000ff0577ac */ /* 0x000e6e0008000800 */
[----:B------:R-:W0:Y:S02]  /*0040*/  LDC R5, c[0x0][0x360] ;  /* 0x0000d800ff057b82 */ /* 0x000e240000000800 */
[----:B0-----:R-:W-:-:S05]  /*0050*/  IMAD R5, R5, UR4, R0 ;  /* 0x0000000405057c24 */ /* 0x001fca000f8e0200 */
[----:B-1----:R-:W-:-:S13]  /*0060*/  ISETP.GE.AND P0, PT, R5, UR5, PT ;  /* 0x0000000505007c0c */ /* 0x002fda000bf06270 */
[----:B------:R-:W-:Y:S05]  /*0070*/  @P0 EXIT ;  /* 0x000000000000094d */ /* 0x000fea0003800000 */
[----:B------:R-:W0:Y:S01]  /*0080*/  LDC.64 R2, c[0x0][0x388] ;  /* 0x0000e200ff027b82 */ /* 0x000e220000000a00 */
[----:B------:R-:W1:Y:S01]  /*0090*/  LDCU.64 UR4, c[0x0][0x358] ;  /* 0x00006b00ff0477ac */ /* 0x000e620008000a00 */
[----:B0-----:R-:W-:-:S05]  /*00a0*/  IMAD.WIDE R2, R5, 0x4, R2 ;  /* 0x0000000405027825 */ /* 0x001fca00078e0202 */
[----:B-1----:R-:W2:Y:S01]  /*00b0*/  LDG.E R4, desc[UR4][R2.64] ;  /* 0x0000000402047981 */ /* 0x002ea2000c1e1900 */
[----:B------:R-:W-:Y:S01]  /*00c0*/  HFMA2 R8, -RZ, RZ, 1.125, -9232 ;  /* 0x3c80f082ff087431 */ /* 0x000fe200000001ff */
[----:B------:R-:W-:Y:S01]  /*00d0*/  MOV R6, 0x3f800000 ;  /* 0x3f80000000067802 */ /* 0x000fe20000000f00 */
[C---:B--2---:R-:W-:Y:S01]  /*00e0*/  FMUL R0, |R4|.reuse, 2.8853900432586669922 ;  /* 0x4038aa3b04007820 */ /* 0x044fe20000400200 */
[C---:B------:R-:W-:Y:S01]  /*00f0*/  FMUL R9, R4.reuse, R4 ;  /* 0x0000000404097220 */ /* 0x040fe20000400000 */
[C---:B------:R-:W-:Y:S02]  /*0100*/  FSETP.GE.AND P1, PT, |R4|.reuse, 0.60000002384185791016, PT ;  /* 0x3f19999a0400780b */ /* 0x040fe40003f26200 */
[----:B------:R-:W-:Y:S01]  /*0110*/  FSETP.GE.AND P0, PT, |R4|, 9.010913848876953125, PT ;  /* 0x41102cb40400780b */ /* 0x000fe20003f06200 */
[C---:B------:R-:W-:Y:S01]  /*0120*/  FFMA R8, R9.reuse, R8, -0.052303962409496307373 ;  /* 0xbd563cae09087423 */ /* 0x040fe20000000008 */
[----:B------:R-:W0:Y:S03]  /*0130*/  MUFU.EX2 R0, R0 ;  /* 0x0000000000007308 */ /* 0x000e260000000800 */
[----:B------:R-:W-:Y:S01]  /*0140*/  FFMA R8, R9, R8, 0.1331529766321182251 ;  /* 0x3e08594109087423 */ /* 0x000fe20000000008 */
[----:B0-----:R-:W-:-:S03]  /*0150*/  FADD R5, R0, 1 ;  /* 0x3f80000000057421 */ /* 0x001fc60000000000 */
[----:B------:R-:W-:-:S04]  /*0160*/  FFMA R0, R9, R8, -0.33332768082618713379 ;  /* 0xbeaaa9ed09007423 */ /* 0x000fc80000000008 */
[----:B------:R-:W-:Y:S01]  /*0170*/  FFMA R9, R9, R0, RZ ;  /* 0x0000000009097223 */ /* 0x000fe200000000ff */
[----:B------:R-:W0:Y:S02]  /*0180*/  MUFU.RCP R5, R5 ;  /* 0x0000000500057308 */ /* 0x000e240000001000 */
[----:B0-----:R-:W-:-:S05]  /*0190*/  FFMA R6, R5, -2, R6 ;  /* 0xc000000005067823 */ /* 0x001fca0000000006 */
[----:B------:R-:W-:-:S04]  /*01a0*/  FSEL R7, R6, 1, !P0 ;  /* 0x3f80000006077808 */ /* 0x000fc80004000000 */
[--C-:B------:R-:W-:Y:S01]  /*01b0*/  LOP3.LUT R7, R7, 0x80000000, R4.reuse, 0xb8, !PT ;  /* 0x8000000007077812 */ /* 0x100fe200078eb804 */
[----:B------:R-:W-:-:S05]  /*01c0*/  @!P1 FFMA R7, R4, R9, R4 ;  /* 0x0000000904079223 */ /* 0x000fca0000000004 */
[----:B------:R-:W-:Y:S01]  /*01d0*/  STG.E desc[UR4][R2.64], R7 ;  /* 0x0000000702007986 */ /* 0x000fe2000c101904 */
[----:B------:R-:W-:Y:S05]  /*01e0*/  EXIT ;  /* 0x000000000000794d */ /* 0x000fea0003800000 */
.L_x_0:
[----:B------:R-:W-:-:S00]  /*01f0*/  BRA `(.L_x_0) ;  /* 0xfffffffc00fc7947 */ /* 0x000fc0000383ffff */
[----:B------:R-:W-:-:S00]  /*0200*/  NOP ;  /* 0x0000000000007918 */ /* 0x000fc00000000000 */
[----:B------:R-:W-:-:S00]  /*0210*/  NOP ;  /* 0x0000000000007918 */ /* 0x000fc00000000000 */
[----:B------:R-:W-:-:S00]  /*0220*/  NOP ;  /* 0x0000000000007918 */ /* 0x000fc00000000000 */
[----:B------:R-:W-:-:S00]  /*0230*/  NOP ;  /* 0x0000000000007918 */ /* 0x000fc00000000000 */
[----:B------:R-:W-:-:S00]  /*0240*/  NOP ;  /* 0x0000000000007918 */ /* 0x000fc00000000000 */
[----:B------:R-:W-:-:S00]  /*0250*/  NOP ;  /* 0x0000000000007918 */ /* 0x000fc00000000000 */
[----:B------:R-:W-:-:S00]  /*0260*/  NOP ;  /* 0x0000000000007918 */ /* 0x000fc00000000000 */
[----:B------:R-:W-:-:S00]  /*0270*/  NOP ;  /* 0x0000000000007918 */ /* 0x000fc00000000000 */
.L_x_8:


//--------------------- .text._Z11kernel_srcpPf   --------------------------
	.section	.text._Z11kernel_srcpPf,"ax",@progbits
	.align	128
        .global         _Z11kernel_srcpPf
        .type           _Z11kernel_srcpPf,@function
        .size           _Z11kernel_srcpPf,(.L_x_7 - _Z11kernel_srcpPf)
        .other          _Z11kernel_srcpPf,@"STO_CUDA_ENTRY STV_DEFAULT"
_Z11kernel_srcpPf:
.text._Z11kernel_srcpPf:
[----:B------:R-:W-:Y:S08]  /*0000*/  LDC R1, c[0x0][0x37c] ;  /* 0x0000df00ff017b82 */ /* 0x000ff00000000800 */
[----:B------:R-:W0:Y:S01]  /*0010*/  LDC.64 R2, c[0x0][0x380] ;  /* 0x0000e000ff027b82 */ /* 0x000e220000000a00 */
[----:B------:R-:W0:Y:S02]  /*0020*/  LDCU.64 UR4, c[0x0][0x358] ;  /* 0x00006b00ff0477ac */ /* 0x000e240008000a00 */
[----:B0-----:R-:W2:Y:S02]  /*0030*/  LDG.E R0, desc[UR4][R2.64] ;  /* 0x0000000402007981 */ /* 0x001ea4000c1e1900 */
[----:B--2---:R-:W-:-:S05]  /*0040*/  VIADD R4, R0, 0x1800000 ;  /* 0x0180000000047836 */ /* 0x004fca0000000000 */
[----:B------:R-:W-:-:S04]  /*0050*/  LOP3.LUT R4, R4, 0x7f800000, RZ, 0xc0, !PT ;  /* 0x7f80000004047812 */ /* 0x000fc800078ec0ff */
[----:B------:R-:W-:-:S13]  /*0060*/  ISETP.GT.U32.AND P0, PT, R4, 0x1ffffff, PT ;  /* 0x01ffffff0400780c */ /* 0x000fda0003f04070 */
[----:B------:R-:W-:Y:S05]  /*0070*/  @P0 BRA `(.L_x_1) ;  /* 0x00000000000c0947 */ /* 0x000fea0003800000 */
[----:B------:R-:W-:-:S07]  /*0080*/  MOV R2, 0xa0 ;  /* 0x000000a000027802 */ /* 0x000fce0000000f00 */
[----:B------:R-:W-:Y:S05]  /*0090*/  CALL.REL.NOINC `($__internal_0_$__cuda_sm20_rcp_rn_f32_slowpath) ;  /* 0x0000000000207944 */ /* 0x000fea0003c00000 */
[----:B------:R-:W-:Y:S05]  /*00a0*/  BRA `(.L_x_2) ;  /* 0x0000000000107947 */ /* 0x000fea0003800000 */
.L_x_1:
[----:B------:R-:W0:Y:S02]  /*00b0*/  MUFU.RCP R5, R0 ;  /* 0x0000000000057308 */ /* 0x000e240000001000 */
[----:B0-----:R-:W-:-:S04]  /*00c0*/  FFMA R2, R0, R5, -1 ;  /* 0xbf80000000027423 */ /* 0x001fc80000000005 */
[----:B------:R-:W-:-:S04]  /*00d0*/  FADD.FTZ R2, -R2, -RZ ;  /* 0x800000ff02027221 */ /* 0x000fc80000010100 */
[----:B------:R-:W-:-:S07]  /*00e0*/  FFMA R5, R5, R2, R5 ;  /* 0x0000000205057223 */ /* 0x000fce0000000005 */
.L_x_2:
[----:B------:R-:W0:Y:S02]  /*00f0*/  LDC.64 R2, c[0x0][0x380] ;  /* 0x0000e000ff027b82 */ /* 0x000e240000000a00 */
[----:B0-----:R-:W-:Y:S01]  /*0100*/  STG.E desc[UR4][R2.64], R5 ;  /* 0x0000000502007986 */ /* 0x001fe2000c101904 */
[----:B------:R-:W-:Y:S05]  /*0110*/  EXIT ;  /* 0x000000000000794d */ /* 0x000fea0003800000 */
        .weak           $__internal_0_$__cuda_sm20_rcp_rn_f32_slowpath
        .type           $__internal_0_$__cuda_sm20_rcp_rn_f32_slowpath,@function
        .size           $__internal_0_$__cuda_sm20_rcp_rn_f32_slowpath,(.L_x_7 - $__internal_0_$__cuda_sm20_rcp_rn_f32_slowpath)
$__internal_0_$__cuda_sm20_rcp_rn_f32_slowpath:
[----:B------:R-:W-:-:S05]  /*0120*/  IMAD.SHL.U32 R3, R0, 0x2, RZ ;  /* 0x0000000200037824 */ /* 0x000fca00078e00ff */
[----:B------:R-:W-:-:S04]  /*0130*/  SHF.R.U32.HI R3, RZ, 0x18, R3 ;  /* 0x00000018ff037819 */ /* 0x000fc80000011603 */
[----:B------:R-:W-:-:S13]  /*0140*/  ISETP.NE.U32.AND P0, PT, R3, RZ, PT ;  /* 0x000000ff0300720c */ /* 0x000fda0003f05070 */
[----:B------:R-:W-:Y:S05]  /*0150*/  @P0 BRA `(.L_x_3) ;  /* 0x00000000002c0947 */ /* 0x000fea0003800000 */
[----:B------:R-:W-:-:S05]  /*0160*/  IMAD.SHL.U32 R3, R0, 0x2, RZ ;  /* 0x0000000200037824 */ /* 0x000fca00078e00ff */
[----:B------:R-:W-:-:S13]  /*0170*/  ISETP.NE.AND P0, PT, R3, RZ, PT ;  /* 0x000000ff0300720c */ /* 0x000fda0003f05270 */
[----:B------:R2:W3:Y:S01]  /*0180*/  @!P0 MUFU.RCP R3, R0 ;  /* 0x0000000000038308 */ /* 0x0004e20000001000 */
[----:B------:R-:W-:Y:S05]  /*0190*/  @!P0 BRA `(.L_x_4) ;  /* 0x0000000000a48947 */ /* 0x000fea0003800000 */
[----:B------:R-:W-:-:S04]  /*01a0*/  FFMA R4, R0, 1.84467440737095516160e+19, RZ ;  /* 0x5f80000000047823 */ /* 0x000fc800000000ff */
[----:B---3--:R-:W2:Y:S02]  /*01b0*/  MUFU.RCP R3, R4 ;  /* 0x0000000400037308 */ /* 0x008ea40000001000 */
[----:B--2---:R-:W-:-:S04]  /*01c0*/  FFMA R0, R4, R3, -1 ;  /* 0xbf80000004007423 */ /* 0x004fc80000000003 */
[----:B------:R-:W-:-:S04]  /*01d0*/  FADD.FTZ R0, -R0, -RZ ;  /* 0x800000ff00007221 */ /* 0x000fc80000010100 */
[----:B------:R-:W-:-:S04]  /*01e0*/  FFMA R0, R3, R0, R3 ;  /* 0x0000000003007223 */ /* 0x000fc80000000003 */
[----:B------:R-:W-:Y:S01]  /*01f0*/  FFMA R3, R0, 1.84467440737095516160e+19, RZ ;  /* 0x5f80000000037823 */ /* 0x000fe200000000ff */
[----:B------:R-:W-:Y:S06]  /*0200*/  BRA `(.L_x_4) ;  /* 0x0000000000887947 */ /* 0x000fec0003800000 */
.L_x_3:
[----:B------:R-:W-:-:S05]  /*0210*/  VIADD R4, R3, 0xffffff03 ;  /* 0xffffff0303047836 */ /* 0x000fca0000000000 */
[----:B------:R-:W-:-:S13]  /*0220*/  ISETP.GT.U32.AND P0, PT, R4, 0x1, PT ;  /* 0x000000010400780c */ /* 0x000fda0003f04070 */
[----:B------:R-:W-:Y:S05]  /*0230*/  @P0 BRA `(.L_x_5) ;  /* 0x0000000000780947 */ /* 0x000fea0003800000 */
[----:B------:R-:W-:Y:S01]  /*0240*/  LOP3.LUT R5, R0, 0x7fffff, RZ, 0xc0, !PT ;  /* 0x007fffff00057812 */ /* 0x000fe200078ec0ff */
[----:B------:R-:W-:-:S03]  /*0250*/  IMAD.MOV.U32 R9, RZ, RZ, 0x3 ;  /* 0x00000003ff097424 */ /* 0x000fc600078e00ff */
[----:B------:R-:W-:Y:S02]  /*0260*/  LOP3.LUT R5, R5, 0x3f800000, RZ, 0xfc, !PT ;  /* 0x3f80000005057812 */ /* 0x000fe400078efcff */
[----:B------:R-:W-:Y:S02]  /*0270*/  SHF.L.U32 R10, R9, R4, RZ ;  /* 0x00000004090a7219 */ /* 0x000fe400000006ff */
[----:B------:R-:W0:Y:S02]  /*0280*/  MUFU.RCP R6, R5 ;  /* 0x0000000500067308 */ /* 0x000e240000001000 */
[----:B0-----:R-:W-:-:S04]  /*0290*/  FFMA R7, R5, R6, -1 ;  /* 0xbf80000005077423 */ /* 0x001fc80000000006 */
[----:B------:R-:W-:-:S04]  /*02a0*/  FADD.FTZ R7, -R7, -RZ ;  /* 0x800000ff07077221 */ /* 0x000fc80000010100 */
[CCC-:B------:R-:W-:Y:S01]  /*02b0*/  FFMA.RM R8, R6.reuse, R7.reuse, R6.reuse ;  /* 0x0000000706087223 */ /* 0x1c0fe20000004006 */
[----:B------:R-:W-:-:S04]  /*02c0*/  FFMA.RP R7, R6, R7, R6 ;  /* 0x0000000706077223 */ /* 0x000fc80000008006 */
[C---:B------:R-:W-:Y:S02]  /*02d0*/  LOP3.LUT R6, R8.reuse, 0x7fffff, RZ, 0xc0, !PT ;  /* 0x007fffff08067812 */ /* 0x040fe400078ec0ff */
[----:B------:R-:W-:Y:S02]  /*02e0*/  FSETP.NEU.FTZ.AND P0, PT, R8, R7, PT ;  /* 0x000000070800720b */ /* 0x000fe40003f1d000 */
[----:B------:R-:W-:Y:S02]  /*02f0*/  LOP3.LUT R7, R6, 0x800000, RZ, 0xfc, !PT ;  /* 0x0080000006077812 */ /* 0x000fe400078efcff */
[----:B------:R-:W-:Y:S02]  /*0300*/  SEL R6, RZ, 0xffffffff, !P0 ;  /* 0xffffffffff067807 */ /* 0x000fe40004000000 */
[----:B------:R-:W-:-:S03]  /*0310*/  LOP3.LUT R5, R10, R7, RZ, 0xc0, !PT ;  /* 0x000000070a057212 */ /* 0x000fc600078ec0ff */
[----:B------:R-:W-:Y:S01]  /*0320*/  IMAD.MOV R6, RZ, RZ, -R6 ;  /* 0x000000ffff067224 */ /* 0x000fe200078e0a06 */
[----:B------:R-:W-:-:S04]  /*0330*/  SHF.R.U32.HI R5, RZ, R4, R5 ;  /* 0x00000004ff057219 */ /* 0x000fc80000011605 */
[----:B------:R-:W-:Y:S02]  /*0340*/  LOP3.LUT P1, RZ, R6, R4, R7, 0xf8, !PT ;  /* 0x0000000406ff7212 */ /* 0x000fe4000782f807 */
[C---:B------:R-:W-:Y:S02]  /*0350*/  LOP3.LUT P0, RZ, R5.reuse, 0x1, RZ, 0xc0, !PT ;  /* 0x0000000105ff7812 */ /* 0x040fe4000780c0ff */
[----:B------:R-:W-:-:S04]  /*0360*/  LOP3.LUT P2, RZ, R5, 0x2, RZ, 0xc0, !PT ;  /* 0x0000000205ff7812 */ /* 0x000fc8000784c0ff */
[----:B------:R-:W-:Y:S02]  /*0370*/  PLOP3.LUT P0, PT, P0, P1, P2, 0xe0, 0x0 ;  /* 0x000000000000781c */ /* 0x000fe40000703c20 */
[----:B------:R-:W-:Y:S02]  /*0380*/  LOP3.LUT P1, RZ, R0, 0x7fffff, RZ, 0xc0, !PT ;  /* 0x007fffff00ff7812 */ /* 0x000fe4000782c0ff */
[----:B------:R-:W-:-:S05]  /*0390*/  SEL R4, RZ, 0x1, !P0 ;  /* 0x00000001ff047807 */ /* 0x000fca0004000000 */
[----:B------:R-:W-:-:S05]  /*03a0*/  IMAD.MOV R4, RZ, RZ, -R4 ;  /* 0x000000ffff047224 */ /* 0x000fca00078e0a04 */
[----:B------:R-:W-:Y:S01]  /*03b0*/  ISETP.GE.AND P0, PT, R4, RZ, PT ;  /* 0x000000ff0400720c */ /* 0x000fe20003f06270 */
[----:B------:R-:W-:-:S05]  /*03c0*/  VIADD R4, R3, 0xffffff04 ;  /* 0xffffff0403047836 */ /* 0x000fca0000000000 */
[----:B------:R-:W-:-:S07]  /*03d0*/  SHF.R.U32.HI R3, RZ, R4, R7 ;  /* 0x00000004ff037219 */ /* 0x000fce0000011607 */
[----:B------:R-:W-:-:S04]  /*03e0*/  @!P0 VIADD R3, R3, 0x1 ;  /* 0x0000000103038836 */ /* 0x000fc80000000000 */
[----:B------:R-:W-:-:S05]  /*03f0*/  @!P1 IMAD.SHL.U32 R3, R3, 0x2, RZ ;  /* 0x0000000203039824 */ /* 0x000fca00078e00ff */
[----:B------:R-:W-:Y:S01]  /*0400*/  LOP3.LUT R3, R3, 0x80000000, R0, 0xf8, !PT ;  /* 0x8000000003037812 */ /* 0x000fe200078ef800 */
[----:B------:R-:W-:Y:S06]  /*0410*/  BRA `(.L_x_4) ;  /* 0x0000000000047947 */ /* 0x000fec0003800000 */
.L_x_5:
[----:B------:R0:W1:Y:S02]  /*0420*/  MUFU.RCP R3, R0 ;  /* 0x0000000000037308 */ /* 0x0000640000001000 */
.L_x_4:
[----:B-1-3--:R-:W-:Y:S02]  /*0430*/  IMAD.MOV.U32 R5, RZ, RZ, R3 ;  /* 0x000000ffff057224 */ /* 0x00afe400078e0003 */
[----:B------:R-:W-:-:S04]  /*0440*/  IMAD.MOV.U32 R3, RZ, RZ, 0x0 ;  /* 0x00000000ff037424 */ /* 0x000fc800078e00ff */
[----:B0-2---:R-:W-:Y:S05]  /*0450*/  RET.REL.NODEC R2 `(_Z11kernel_srcpPf) ;  /* 0xfffffff802e87950 */ /* 0x005fea0003c3ffff */
.L_x_6:
        /* <DEDUP_REMOVED lines=10> */
.L_x_7:


//--------------------- .nv.shared.reserved.0     --------------------------
	.section	.nv.shared.reserved.0,"aw",@nobits
	.weak		__nv_reservedSMEM_offset_0_alias
	.size		__nv_reservedSMEM_offset_0_alias, 0, 64
	.other		__nv_reservedSMEM_offset_0_alias,@"STO_CUDA_RESERVED_SHARED STV_DEFAULT"
__nv_reservedSMEM_offset_0_alias:
	.zero		0
	.zero		64


//--------------------- .nv.constant0._Z13kernel_stanhviPf --------------------------
	.section	.nv.constant0._Z13kernel_stanhviPf,"a",@progbits
	.sectionflags	@""
	.align	4
.nv.constant0._Z13kernel_stanhviPf:
	.zero		912


//--------------------- .nv.constant0._Z11kernel_srcpPf --------------------------
	.section	.nv.constant0._Z11kernel_srcpPf,"a",@progbits
	.sectionflags	@""
	.align	4
.nv.constant0._Z11kernel_srcpPf:
	.zero		904


//--------------------- SYMBOLS --------------------------

	.type		.nv.reservedSmem.offset0,@object
	.size		.nv.reservedSmem.offset0,0x4
